//
// Generated by NVIDIA NVVM Compiler
//
// Compiler Build ID: CL-36424714
// Cuda compilation tools, release 13.0, V13.0.88
// Based on NVVM 20.0.0
//

.version 9.0
.target sm_100
.address_size 64

	// .globl	main_kernel
// _ZZ11main_kernelE15PadInput_shared has been demoted
// _ZZ11main_kernelE13weight_shared has been demoted

.visible .entry main_kernel(
	.param .u64 .ptr .align 1 main_kernel_param_0,
	.param .u64 .ptr .align 1 main_kernel_param_1,
	.param .u64 .ptr .align 1 main_kernel_param_2
)
.maxntid 128
{
	.reg .b32 	%r<44>;
	.reg .b32 	%f<301>;
	.reg .b64 	%rd<13>;
	// demoted variable
	.shared .align 4 .b8 _ZZ11main_kernelE15PadInput_shared[4096];
	// demoted variable
	.shared .align 4 .b8 _ZZ11main_kernelE13weight_shared[2048];
	ld.param.u64 	%rd1, [main_kernel_param_0];
	ld.param.u64 	%rd2, [main_kernel_param_1];
	ld.param.u64 	%rd3, [main_kernel_param_2];
	cvta.to.global.u64 	%rd4, %rd1;
	cvta.to.global.u64 	%rd5, %rd3;
	cvta.to.global.u64 	%rd6, %rd2;
	mov.u32 	%r1, %ctaid.x;
	mul.hi.u32 	%r2, %r1, -1840700269;
	shr.u32 	%r3, %r2, 4;
	mul.lo.s32 	%r4, %r3, 28672;
	shl.b32 	%r5, %r3, 2;
	add.s32 	%r6, %r1, %r5;
	shl.b32 	%r7, %r6, 7;
	and.b32  	%r8, %r7, 3840;
	mov.u32 	%r9, %tid.x;
	shl.b32 	%r10, %r9, 1;
	and.b32  	%r11, %r10, 192;
	shl.b32 	%r12, %r1, 5;
	and.b32  	%r13, %r12, 32;
	and.b32  	%r14, %r9, 31;
	or.b32  	%r15, %r4, %r14;
	or.b32  	%r16, %r15, %r11;
	or.b32  	%r17, %r16, %r13;
	or.b32  	%r18, %r17, %r8;
	mul.wide.u32 	%rd7, %r18, 4;
	add.s64 	%rd8, %rd6, %rd7;
	ld.global.nc.f32 	%f1, [%rd8];
	shl.b32 	%r19, %r9, 2;
	mov.u32 	%r20, _ZZ11main_kernelE15PadInput_shared;
	add.s32 	%r21, %r20, %r19;
	st.shared.f32 	[%r21], %f1;
	ld.global.nc.f32 	%f2, [%rd8+14336];
	st.shared.f32 	[%r21+512], %f2;
	ld.global.nc.f32 	%f3, [%rd8+28672];
	st.shared.f32 	[%r21+1024], %f3;
	ld.global.nc.f32 	%f4, [%rd8+43008];
	st.shared.f32 	[%r21+1536], %f4;
	ld.global.nc.f32 	%f5, [%rd8+57344];
	st.shared.f32 	[%r21+2048], %f5;
	ld.global.nc.f32 	%f6, [%rd8+71680];
	st.shared.f32 	[%r21+2560], %f6;
	ld.global.nc.f32 	%f7, [%rd8+86016];
	st.shared.f32 	[%r21+3072], %f7;
	ld.global.nc.f32 	%f8, [%rd8+100352];
	st.shared.f32 	[%r21+3584], %f8;
	or.b32  	%r22, %r13, %r14;
	or.b32  	%r23, %r22, %r11;
	mul.wide.u32 	%rd9, %r23, 4;
	add.s64 	%rd10, %rd5, %rd9;
	ld.global.nc.f32 	%f9, [%rd10];
	mov.u32 	%r24, _ZZ11main_kernelE13weight_shared;
	add.s32 	%r25, %r24, %r19;
	st.shared.f32 	[%r25], %f9;
	ld.global.nc.f32 	%f10, [%rd10+1024];
	st.shared.f32 	[%r25+512], %f10;
	ld.global.nc.f32 	%f11, [%rd10+2048];
	st.shared.f32 	[%r25+1024], %f11;
	ld.global.nc.f32 	%f12, [%rd10+3072];
	st.shared.f32 	[%r25+1536], %f12;
	bar.sync 	0;
	shl.b32 	%r26, %r9, 3;
	shl.b32 	%r27, %r9, 5;
	and.b32  	%r28, %r27, 3072;
	shl.b32 	%r29, %r9, 4;
	and.b32  	%r30, %r29, 256;
	or.b32  	%r31, %r30, %r28;
	add.s32 	%r32, %r20, %r31;
	ld.shared.f32 	%f13, [%r32];
	and.b32  	%r33, %r9, 15;
	and.b32  	%r34, %r19, 60;
	add.s32 	%r35, %r24, %r34;
	ld.shared.f32 	%f14, [%r35];
	fma.rn.f32 	%f15, %f13, %f14, 0f00000000;
	ld.shared.f32 	%f16, [%r32+64];
	ld.shared.f32 	%f17, [%r35+64];
	fma.rn.f32 	%f18, %f16, %f17, 0f00000000;
	ld.shared.f32 	%f19, [%r32+128];
	fma.rn.f32 	%f20, %f19, %f14, 0f00000000;
	ld.shared.f32 	%f21, [%r32+192];
	fma.rn.f32 	%f22, %f21, %f17, 0f00000000;
	ld.shared.f32 	%f23, [%r32+512];
	fma.rn.f32 	%f24, %f23, %f14, 0f00000000;
	ld.shared.f32 	%f25, [%r32+576];
	fma.rn.f32 	%f26, %f25, %f17, 0f00000000;
	ld.shared.f32 	%f27, [%r32+640];
	fma.rn.f32 	%f28, %f27, %f14, 0f00000000;
	ld.shared.f32 	%f29, [%r32+704];
	fma.rn.f32 	%f30, %f29, %f17, 0f00000000;
	ld.shared.f32 	%f31, [%r32+4];
	ld.shared.f32 	%f32, [%r35+128];
	fma.rn.f32 	%f33, %f31, %f32, %f15;
	ld.shared.f32 	%f34, [%r32+68];
	ld.shared.f32 	%f35, [%r35+192];
	fma.rn.f32 	%f36, %f34, %f35, %f18;
	ld.shared.f32 	%f37, [%r32+132];
	fma.rn.f32 	%f38, %f37, %f32, %f20;
	ld.shared.f32 	%f39, [%r32+196];
	fma.rn.f32 	%f40, %f39, %f35, %f22;
	ld.shared.f32 	%f41, [%r32+516];
	fma.rn.f32 	%f42, %f41, %f32, %f24;
	ld.shared.f32 	%f43, [%r32+580];
	fma.rn.f32 	%f44, %f43, %f35, %f26;
	ld.shared.f32 	%f45, [%r32+644];
	fma.rn.f32 	%f46, %f45, %f32, %f28;
	ld.shared.f32 	%f47, [%r32+708];
	fma.rn.f32 	%f48, %f47, %f35, %f30;
	ld.shared.f32 	%f49, [%r32+8];
	ld.shared.f32 	%f50, [%r35+256];
	fma.rn.f32 	%f51, %f49, %f50, %f33;
	ld.shared.f32 	%f52, [%r32+72];
	ld.shared.f32 	%f53, [%r35+320];
	fma.rn.f32 	%f54, %f52, %f53, %f36;
	ld.shared.f32 	%f55, [%r32+136];
	fma.rn.f32 	%f56, %f55, %f50, %f38;
	ld.shared.f32 	%f57, [%r32+200];
	fma.rn.f32 	%f58, %f57, %f53, %f40;
	ld.shared.f32 	%f59, [%r32+520];
	fma.rn.f32 	%f60, %f59, %f50, %f42;
	ld.shared.f32 	%f61, [%r32+584];
	fma.rn.f32 	%f62, %f61, %f53, %f44;
	ld.shared.f32 	%f63, [%r32+648];
	fma.rn.f32 	%f64, %f63, %f50, %f46;
	ld.shared.f32 	%f65, [%r32+712];
	fma.rn.f32 	%f66, %f65, %f53, %f48;
	ld.shared.f32 	%f67, [%r32+12];
	ld.shared.f32 	%f68, [%r35+384];
	fma.rn.f32 	%f69, %f67, %f68, %f51;
	ld.shared.f32 	%f70, [%r32+76];
	ld.shared.f32 	%f71, [%r35+448];
	fma.rn.f32 	%f72, %f70, %f71, %f54;
	ld.shared.f32 	%f73, [%r32+140];
	fma.rn.f32 	%f74, %f73, %f68, %f56;
	ld.shared.f32 	%f75, [%r32+204];
	fma.rn.f32 	%f76, %f75, %f71, %f58;
	ld.shared.f32 	%f77, [%r32+524];
	fma.rn.f32 	%f78, %f77, %f68, %f60;
	ld.shared.f32 	%f79, [%r32+588];
	fma.rn.f32 	%f80, %f79, %f71, %f62;
	ld.shared.f32 	%f81, [%r32+652];
	fma.rn.f32 	%f82, %f81, %f68, %f64;
	ld.shared.f32 	%f83, [%r32+716];
	fma.rn.f32 	%f84, %f83, %f71, %f66;
	ld.shared.f32 	%f85, [%r32+16];
	ld.shared.f32 	%f86, [%r35+512];
	fma.rn.f32 	%f87, %f85, %f86, %f69;
	ld.shared.f32 	%f88, [%r32+80];
	ld.shared.f32 	%f89, [%r35+576];
	fma.rn.f32 	%f90, %f88, %f89, %f72;
	ld.shared.f32 	%f91, [%r32+144];
	fma.rn.f32 	%f92, %f91, %f86, %f74;
	ld.shared.f32 	%f93, [%r32+208];
	fma.rn.f32 	%f94, %f93, %f89, %f76;
	ld.shared.f32 	%f95, [%r32+528];
	fma.rn.f32 	%f96, %f95, %f86, %f78;
	ld.shared.f32 	%f97, [%r32+592];
	fma.rn.f32 	%f98, %f97, %f89, %f80;
	ld.shared.f32 	%f99, [%r32+656];
	fma.rn.f32 	%f100, %f99, %f86, %f82;
	ld.shared.f32 	%f101, [%r32+720];
	fma.rn.f32 	%f102, %f101, %f89, %f84;
	ld.shared.f32 	%f103, [%r32+20];
	ld.shared.f32 	%f104, [%r35+640];
	fma.rn.f32 	%f105, %f103, %f104, %f87;
	ld.shared.f32 	%f106, [%r32+84];
	ld.shared.f32 	%f107, [%r35+704];
	fma.rn.f32 	%f108, %f106, %f107, %f90;
	ld.shared.f32 	%f109, [%r32+148];
	fma.rn.f32 	%f110, %f109, %f104, %f92;
	ld.shared.f32 	%f111, [%r32+212];
	fma.rn.f32 	%f112, %f111, %f107, %f94;
	ld.shared.f32 	%f113, [%r32+532];
	fma.rn.f32 	%f114, %f113, %f104, %f96;
	ld.shared.f32 	%f115, [%r32+596];
	fma.rn.f32 	%f116, %f115, %f107, %f98;
	ld.shared.f32 	%f117, [%r32+660];
	fma.rn.f32 	%f118, %f117, %f104, %f100;
	ld.shared.f32 	%f119, [%r32+724];
	fma.rn.f32 	%f120, %f119, %f107, %f102;
	ld.shared.f32 	%f121, [%r32+24];
	ld.shared.f32 	%f122, [%r35+768];
	fma.rn.f32 	%f123, %f121, %f122, %f105;
	ld.shared.f32 	%f124, [%r32+88];
	ld.shared.f32 	%f125, [%r35+832];
	fma.rn.f32 	%f126, %f124, %f125, %f108;
	ld.shared.f32 	%f127, [%r32+152];
	fma.rn.f32 	%f128, %f127, %f122, %f110;
	ld.shared.f32 	%f129, [%r32+216];
	fma.rn.f32 	%f130, %f129, %f125, %f112;
	ld.shared.f32 	%f131, [%r32+536];
	fma.rn.f32 	%f132, %f131, %f122, %f114;
	ld.shared.f32 	%f133, [%r32+600];
	fma.rn.f32 	%f134, %f133, %f125, %f116;
	ld.shared.f32 	%f135, [%r32+664];
	fma.rn.f32 	%f136, %f135, %f122, %f118;
	ld.shared.f32 	%f137, [%r32+728];
	fma.rn.f32 	%f138, %f137, %f125, %f120;
	ld.shared.f32 	%f139, [%r32+28];
	ld.shared.f32 	%f140, [%r35+896];
	fma.rn.f32 	%f141, %f139, %f140, %f123;
	ld.shared.f32 	%f142, [%r32+92];
	ld.shared.f32 	%f143, [%r35+960];
	fma.rn.f32 	%f144, %f142, %f143, %f126;
	ld.shared.f32 	%f145, [%r32+156];
	fma.rn.f32 	%f146, %f145, %f140, %f128;
	ld.shared.f32 	%f147, [%r32+220];
	fma.rn.f32 	%f148, %f147, %f143, %f130;
	ld.shared.f32 	%f149, [%r32+540];
	fma.rn.f32 	%f150, %f149, %f140, %f132;
	ld.shared.f32 	%f151, [%r32+604];
	fma.rn.f32 	%f152, %f151, %f143, %f134;
	ld.shared.f32 	%f153, [%r32+668];
	fma.rn.f32 	%f154, %f153, %f140, %f136;
	ld.shared.f32 	%f155, [%r32+732];
	fma.rn.f32 	%f156, %f155, %f143, %f138;
	ld.shared.f32 	%f157, [%r32+32];
	ld.shared.f32 	%f158, [%r35+1024];
	fma.rn.f32 	%f159, %f157, %f158, %f141;
	ld.shared.f32 	%f160, [%r32+96];
	ld.shared.f32 	%f161, [%r35+1088];
	fma.rn.f32 	%f162, %f160, %f161, %f144;
	ld.shared.f32 	%f163, [%r32+160];
	fma.rn.f32 	%f164, %f163, %f158, %f146;
	ld.shared.f32 	%f165, [%r32+224];
	fma.rn.f32 	%f166, %f165, %f161, %f148;
	ld.shared.f32 	%f167, [%r32+544];
	fma.rn.f32 	%f168, %f167, %f158, %f150;
	ld.shared.f32 	%f169, [%r32+608];
	fma.rn.f32 	%f170, %f169, %f161, %f152;
	ld.shared.f32 	%f171, [%r32+672];
	fma.rn.f32 	%f172, %f171, %f158, %f154;
	ld.shared.f32 	%f173, [%r32+736];
	fma.rn.f32 	%f174, %f173, %f161, %f156;
	ld.shared.f32 	%f175, [%r32+36];
	ld.shared.f32 	%f176, [%r35+1152];
	fma.rn.f32 	%f177, %f175, %f176, %f159;
	ld.shared.f32 	%f178, [%r32+100];
	ld.shared.f32 	%f179, [%r35+1216];
	fma.rn.f32 	%f180, %f178, %f179, %f162;
	ld.shared.f32 	%f181, [%r32+164];
	fma.rn.f32 	%f182, %f181, %f176, %f164;
	ld.shared.f32 	%f183, [%r32+228];
	fma.rn.f32 	%f184, %f183, %f179, %f166;
	ld.shared.f32 	%f185, [%r32+548];
	fma.rn.f32 	%f186, %f185, %f176, %f168;
	ld.shared.f32 	%f187, [%r32+612];
	fma.rn.f32 	%f188, %f187, %f179, %f170;
	ld.shared.f32 	%f189, [%r32+676];
	fma.rn.f32 	%f190, %f189, %f176, %f172;
	ld.shared.f32 	%f191, [%r32+740];
	fma.rn.f32 	%f192, %f191, %f179, %f174;
	ld.shared.f32 	%f193, [%r32+40];
	ld.shared.f32 	%f194, [%r35+1280];
	fma.rn.f32 	%f195, %f193, %f194, %f177;
	ld.shared.f32 	%f196, [%r32+104];
	ld.shared.f32 	%f197, [%r35+1344];
	fma.rn.f32 	%f198, %f196, %f197, %f180;
	ld.shared.f32 	%f199, [%r32+168];
	fma.rn.f32 	%f200, %f199, %f194, %f182;
	ld.shared.f32 	%f201, [%r32+232];
	fma.rn.f32 	%f202, %f201, %f197, %f184;
	ld.shared.f32 	%f203, [%r32+552];
	fma.rn.f32 	%f204, %f203, %f194, %f186;
	ld.shared.f32 	%f205, [%r32+616];
	fma.rn.f32 	%f206, %f205, %f197, %f188;
	ld.shared.f32 	%f207, [%r32+680];
	fma.rn.f32 	%f208, %f207, %f194, %f190;
	ld.shared.f32 	%f209, [%r32+744];
	fma.rn.f32 	%f210, %f209, %f197, %f192;
	ld.shared.f32 	%f211, [%r32+44];
	ld.shared.f32 	%f212, [%r35+1408];
	fma.rn.f32 	%f213, %f211, %f212, %f195;
	ld.shared.f32 	%f214, [%r32+108];
	ld.shared.f32 	%f215, [%r35+1472];
	fma.rn.f32 	%f216, %f214, %f215, %f198;
	ld.shared.f32 	%f217, [%r32+172];
	fma.rn.f32 	%f218, %f217, %f212, %f200;
	ld.shared.f32 	%f219, [%r32+236];
	fma.rn.f32 	%f220, %f219, %f215, %f202;
	ld.shared.f32 	%f221, [%r32+556];
	fma.rn.f32 	%f222, %f221, %f212, %f204;
	ld.shared.f32 	%f223, [%r32+620];
	fma.rn.f32 	%f224, %f223, %f215, %f206;
	ld.shared.f32 	%f225, [%r32+684];
	fma.rn.f32 	%f226, %f225, %f212, %f208;
	ld.shared.f32 	%f227, [%r32+748];
	fma.rn.f32 	%f228, %f227, %f215, %f210;
	ld.shared.f32 	%f229, [%r32+48];
	ld.shared.f32 	%f230, [%r35+1536];
	fma.rn.f32 	%f231, %f229, %f230, %f213;
	ld.shared.f32 	%f232, [%r32+112];
	ld.shared.f32 	%f233, [%r35+1600];
	fma.rn.f32 	%f234, %f232, %f233, %f216;
	ld.shared.f32 	%f235, [%r32+176];
	fma.rn.f32 	%f236, %f235, %f230, %f218;
	ld.shared.f32 	%f237, [%r32+240];
	fma.rn.f32 	%f238, %f237, %f233, %f220;
	ld.shared.f32 	%f239, [%r32+560];
	fma.rn.f32 	%f240, %f239, %f230, %f222;
	ld.shared.f32 	%f241, [%r32+624];
	fma.rn.f32 	%f242, %f241, %f233, %f224;
	ld.shared.f32 	%f243, [%r32+688];
	fma.rn.f32 	%f244, %f243, %f230, %f226;
	ld.shared.f32 	%f245, [%r32+752];
	fma.rn.f32 	%f246, %f245, %f233, %f228;
	ld.shared.f32 	%f247, [%r32+52];
	ld.shared.f32 	%f248, [%r35+1664];
	fma.rn.f32 	%f249, %f247, %f248, %f231;
	ld.shared.f32 	%f250, [%r32+116];
	ld.shared.f32 	%f251, [%r35+1728];
	fma.rn.f32 	%f252, %f250, %f251, %f234;
	ld.shared.f32 	%f253, [%r32+180];
	fma.rn.f32 	%f254, %f253, %f248, %f236;
	ld.shared.f32 	%f255, [%r32+244];
	fma.rn.f32 	%f256, %f255, %f251, %f238;
	ld.shared.f32 	%f257, [%r32+564];
	fma.rn.f32 	%f258, %f257, %f248, %f240;
	ld.shared.f32 	%f259, [%r32+628];
	fma.rn.f32 	%f260, %f259, %f251, %f242;
	ld.shared.f32 	%f261, [%r32+692];
	fma.rn.f32 	%f262, %f261, %f248, %f244;
	ld.shared.f32 	%f263, [%r32+756];
	fma.rn.f32 	%f264, %f263, %f251, %f246;
	ld.shared.f32 	%f265, [%r32+56];
	ld.shared.f32 	%f266, [%r35+1792];
	fma.rn.f32 	%f267, %f265, %f266, %f249;
	ld.shared.f32 	%f268, [%r32+120];
	ld.shared.f32 	%f269, [%r35+1856];
	fma.rn.f32 	%f270, %f268, %f269, %f252;
	ld.shared.f32 	%f271, [%r32+184];
	fma.rn.f32 	%f272, %f271, %f266, %f254;
	ld.shared.f32 	%f273, [%r32+248];
	fma.rn.f32 	%f274, %f273, %f269, %f256;
	ld.shared.f32 	%f275, [%r32+568];
	fma.rn.f32 	%f276, %f275, %f266, %f258;
	ld.shared.f32 	%f277, [%r32+632];
	fma.rn.f32 	%f278, %f277, %f269, %f260;
	ld.shared.f32 	%f279, [%r32+696];
	fma.rn.f32 	%f280, %f279, %f266, %f262;
	ld.shared.f32 	%f281, [%r32+760];
	fma.rn.f32 	%f282, %f281, %f269, %f264;
	ld.shared.f32 	%f283, [%r32+60];
	ld.shared.f32 	%f284, [%r35+1920];
	fma.rn.f32 	%f285, %f283, %f284, %f267;
	ld.shared.f32 	%f286, [%r32+124];
	ld.shared.f32 	%f287, [%r35+1984];
	fma.rn.f32 	%f288, %f286, %f287, %f270;
	ld.shared.f32 	%f289, [%r32+188];
	fma.rn.f32 	%f290, %f289, %f284, %f272;
	ld.shared.f32 	%f291, [%r32+252];
	fma.rn.f32 	%f292, %f291, %f287, %f274;
	ld.shared.f32 	%f293, [%r32+572];
	fma.rn.f32 	%f294, %f293, %f284, %f276;
	ld.shared.f32 	%f295, [%r32+636];
	fma.rn.f32 	%f296, %f295, %f287, %f278;
	ld.shared.f32 	%f297, [%r32+700];
	fma.rn.f32 	%f298, %f297, %f284, %f280;
	ld.shared.f32 	%f299, [%r32+764];
	fma.rn.f32 	%f300, %f299, %f287, %f282;
	shr.u32 	%r36, %r9, 5;
	mul.lo.s32 	%r37, %r36, 7168;
	and.b32  	%r38, %r26, 128;
	or.b32  	%r39, %r37, %r33;
	add.s32 	%r40, %r39, %r4;
	or.b32  	%r41, %r40, %r13;
	add.s32 	%r42, %r41, %r8;
	or.b32  	%r43, %r42, %r38;
	mul.wide.u32 	%rd11, %r43, 4;
	add.s64 	%rd12, %rd4, %rd11;
	st.global.f32 	[%rd12], %f285;
	st.global.f32 	[%rd12+64], %f288;
	st.global.f32 	[%rd12+256], %f290;
	st.global.f32 	[%rd12+320], %f292;
	st.global.f32 	[%rd12+14336], %f294;
	st.global.f32 	[%rd12+14400], %f296;
	st.global.f32 	[%rd12+14592], %f298;
	st.global.f32 	[%rd12+14656], %f300;
	ret;

}


// ===== COMPILED SASS (sm_100) =====

	.target	sm_100

	.elftype	@"ET_EXEC"


//--------------------- .note.nv.tkinfo           --------------------------
	.section	.note.nv.tkinfo,"",@"SHT_NOTE"
	.sectionflags	@"SHF_NOTE_NV_TKINFO"
	.tkinfo
        /*0018*/ 	.word	0x00000002
        /*0030*/ 	.string	""
        /*0030*/ 	.string	"ptxas"
        /*0030*/ 	.string	"Cuda compilation tools, release 13.0, V13.0.88"
        /*0030*/ 	.string	"Build cuda_13.0.r13.0/compiler.36424714_0"
        /*0030*/ 	.string	"-arch sm_100 -m 64 "



//--------------------- .note.nv.cuinfo           --------------------------
	.section	.note.nv.cuinfo,"",@"SHT_NOTE"
	.sectionflags	@"SHF_NOTE_NV_CUINFO"
        /*0018*/ 	.short	0x0002
        /*001a*/ 	.short	0x0064
        /*001c*/ 	.short	0x0082
	.zero		2


//--------------------- .nv.info                  --------------------------
	.section	.nv.info,"",@"SHT_CUDA_INFO"
	.align	4


	//----- nvinfo : EIATTR_REGCOUNT
	.align		4
        /*0000*/ 	.byte	0x04, 0x2f
        /*0002*/ 	.short	(.L_1 - .L_0)
	.align		4
.L_0:
        /*0004*/ 	.word	index@(main_kernel)
        /*0008*/ 	.word	0x00000027


	//----- nvinfo : EIATTR_FRAME_SIZE
	.align		4
.L_1:
        /*000c*/ 	.byte	0x04, 0x11
        /*000e*/ 	.short	(.L_3 - .L_2)
	.align		4
.L_2:
        /*0010*/ 	.word	index@(main_kernel)
        /*0014*/ 	.word	0x00000000


	//----- nvinfo : EIATTR_MIN_STACK_SIZE
	.align		4
.L_3:
        /*0018*/ 	.byte	0x04, 0x12
        /*001a*/ 	.short	(.L_5 - .L_4)
	.align		4
.L_4:
        /*001c*/ 	.word	index@(main_kernel)
        /*0020*/ 	.word	0x00000000
.L_5:


//--------------------- .nv.compat                --------------------------
	.section	.nv.compat,"",@"SHT_CUDA_COMPAT_INFO"
	.align	4
        /*0000*/ 	.byte	0x02, 0x09, 0x00, 0x00, 0x02, 0x02, 0x01, 0x00, 0x02, 0x05, 0x05, 0x00, 0x03, 0x07, 0x01, 0x01
        /*0010*/ 	.byte	0x02, 0x03, 0x00, 0x00, 0x02, 0x06, 0x01, 0x00, 0x04, 0x0b, 0x08, 0x00, 0x09, 0x00, 0x00, 0x00
        /*0020*/ 	.byte	0x00, 0x00, 0x00, 0x00


//--------------------- .nv.info.main_kernel      --------------------------
	.section	.nv.info.main_kernel,"",@"SHT_CUDA_INFO"
	.sectionflags	@""
	.align	4


	//----- nvinfo : EIATTR_CUDA_API_VERSION
	.align		4
        /*0000*/ 	.byte	0x04, 0x37
        /*0002*/ 	.short	(.L_7 - .L_6)
.L_6:
        /*0004*/ 	.word	0x00000082


	//----- nvinfo : EIATTR_KPARAM_INFO
	.align		4
.L_7:
        /*0008*/ 	.byte	0x04, 0x17
        /*000a*/ 	.short	(.L_9 - .L_8)
.L_8:
        /*000c*/ 	.word	0x00000000
        /*0010*/ 	.short	0x0002
        /*0012*/ 	.short	0x0010
        /*0014*/ 	.byte	0x00, 0xf5, 0x21, 0x00


	//----- nvinfo : EIATTR_KPARAM_INFO
	.align		4
.L_9:
        /*0018*/ 	.byte	0x04, 0x17
        /*001a*/ 	.short	(.L_11 - .L_10)
.L_10:
        /*001c*/ 	.word	0x00000000
        /*0020*/ 	.short	0x0001
        /*0022*/ 	.short	0x0008
        /*0024*/ 	.byte	0x00, 0xf5, 0x21, 0x00


	//----- nvinfo : EIATTR_KPARAM_INFO
	.align		4
.L_11:
        /*0028*/ 	.byte	0x04, 0x17
        /*002a*/ 	.short	(.L_13 - .L_12)
.L_12:
        /*002c*/ 	.word	0x00000000
        /*0030*/ 	.short	0x0000
        /*0032*/ 	.short	0x0000
        /*0034*/ 	.byte	0x00, 0xf5, 0x21, 0x00


	//----- nvinfo : EIATTR_SPARSE_MMA_MASK
	.align		4
.L_13:
        /*0038*/ 	.byte	0x03, 0x50
        /*003a*/ 	.short	0x0000


	//----- nvinfo : EIATTR_MAXREG_COUNT
	.align		4
        /*003c*/ 	.byte	0x03, 0x1b
        /*003e*/ 	.short	0x00ff


	//----- nvinfo : EIATTR_NUM_BARRIERS
	.align		4
        /*0040*/ 	.byte	0x02, 0x4c
        /*0042*/ 	.byte	0x01
	.zero		1


	//----- nvinfo : EIATTR_MERCURY_ISA_VERSION
	.align		4
        /*0044*/ 	.byte	0x03, 0x5f
        /*0046*/ 	.short	0x0101


	//----- nvinfo : EIATTR_VRC_CTA_INIT_COUNT
	.align		4
        /*0048*/ 	.byte	0x02, 0x4a
	.zero		1
	.zero		1


	//----- nvinfo : EIATTR_EXIT_INSTR_OFFSETS
	.align		4
        /*004c*/ 	.byte	0x04, 0x1c
        /*004e*/ 	.short	(.L_15 - .L_14)


	//   ....[0]....
.L_14:
        /*0050*/ 	.word	0x000010d0


	//----- nvinfo : EIATTR_MAX_THREADS
	.align		4
.L_15:
        /*0054*/ 	.byte	0x04, 0x05
        /*0056*/ 	.short	(.L_17 - .L_16)
.L_16:
        /*0058*/ 	.word	0x00000080
        /*005c*/ 	.word	0x00000001
        /*0060*/ 	.word	0x00000001


	//----- nvinfo : EIATTR_CBANK_PARAM_SIZE
	.align		4
.L_17:
        /*0064*/ 	.byte	0x03, 0x19
        /*0066*/ 	.short	0x0018


	//----- nvinfo : EIATTR_PARAM_CBANK
	.align		4
        /*0068*/ 	.byte	0x04, 0x0a
        /*006a*/ 	.short	(.L_19 - .L_18)
	.align		4
.L_18:
        /*006c*/ 	.word	index@(.nv.constant0.main_kernel)
        /*0070*/ 	.short	0x0380
        /*0072*/ 	.short	0x0018


	//----- nvinfo : EIATTR_SW_WAR
	.align		4
.L_19:
        /*0074*/ 	.byte	0x04, 0x36
        /*0076*/ 	.short	(.L_21 - .L_20)
.L_20:
        /*0078*/ 	.word	0x00000008
.L_21:


//--------------------- .nv.callgraph             --------------------------
	.section	.nv.callgraph,"",@"SHT_CUDA_CALLGRAPH"
	.align	4
	.sectionentsize	8
	.align		4
        /*0000*/ 	.word	0x00000000
	.align		4
        /*0004*/ 	.word	0xffffffff
	.align		4
        /*0008*/ 	.word	0x00000000
	.align		4
        /*000c*/ 	.word	0xfffffffe
	.align		4
        /*0010*/ 	.word	0x00000000
	.align		4
        /*0014*/ 	.word	0xfffffffd
	.align		4
        /*0018*/ 	.word	0x00000000
	.align		4
        /*001c*/ 	.word	0xfffffffc


//--------------------- .text.main_kernel         --------------------------
	.section	.text.main_kernel,"ax",@progbits
	.align	128
        .global         main_kernel
        .type           main_kernel,@function
        .size           main_kernel,(.L_x_1 - main_kernel)
        .other          main_kernel,@"STO_CUDA_ENTRY STV_DEFAULT"
main_kernel:
.text.main_kernel:
[----:B------:R-:W-:Y:S01]  /*0000*/  LDC R1, c[0x0][0x37c] ;  /* 0x0000df00ff017b82 */ /* 0x000fe20000000800 */
[----:B------:R-:W0:Y:S07]  /*0010*/  S2R R3, SR_CTAID.X ;  /* 0x0000000000037919 */ /* 0x000e2e0000002500 */
[----:B------:R-:W1:Y:S01]  /*0020*/  LDC.64 R4, c[0x0][0x388] ;  /* 0x0000e200ff047b82 */ /* 0x000e620000000a00 */
[----:B------:R-:W2:Y:S01]  /*0030*/  LDCU.64 UR8, c[0x0][0x358] ;  /* 0x00006b00ff0877ac */ /* 0x000ea20008000a00 */
[----:B------:R-:W3:Y:S06]  /*0040*/  S2R R0, SR_TID.X ;  /* 0x0000000000007919 */ /* 0x000eec0000002100 */
[----:B------:R-:W4:Y:S01]  /*0050*/  LDC.64 R6, c[0x0][0x390] ;  /* 0x0000e400ff067b82 */ /* 0x000f220000000a00 */
[C---:B0-----:R-:W-:Y:S01]  /*0060*/  IMAD.HI.U32 R2, R3.reuse, -0x6db6db6d, RZ ;  /* 0x9249249303027827 */ /* 0x041fe200078e00ff */
[----:B------:R-:W-:-:S02]  /*0070*/  SHF.L.U32 R19, R3, 0x5, RZ ;  /* 0x0000000503137819 */ /* 0x000fc400000006ff */
[----:B---3--:R-:W-:Y:S02]  /*0080*/  SHF.L.U32 R8, R0, 0x1, RZ ;  /* 0x0000000100087819 */ /* 0x008fe400000006ff */
[----:B------:R-:W-:Y:S02]  /*0090*/  SHF.R.U32.HI R2, RZ, 0x4, R2 ;  /* 0x00000004ff027819 */ /* 0x000fe40000011602 */
[----:B------:R-:W-:Y:S02]  /*00a0*/  LOP3.LUT R19, R19, 0x20, RZ, 0xc0, !PT ;  /* 0x0000002013137812 */ /* 0x000fe400078ec0ff */
[C---:B------:R-:W-:Y:S01]  /*00b0*/  LEA R3, R2.reuse, R3, 0x2 ;  /* 0x0000000302037211 */ /* 0x040fe200078e10ff */
[----:B------:R-:W-:Y:S01]  /*00c0*/  IMAD R16, R2, 0x7000, RZ ;  /* 0x0000700002107824 */ /* 0x000fe200078e02ff */
[----:B------:R-:W-:Y:S02]  /*00d0*/  LOP3.LUT R8, R8, 0xc0, RZ, 0xc0, !PT ;  /* 0x000000c008087812 */ /* 0x000fe400078ec0ff */
[----:B------:R-:W-:-:S02]  /*00e0*/  SHF.L.U32 R3, R3, 0x7, RZ ;  /* 0x0000000703037819 */ /* 0x000fc400000006ff */
[----:B------:R-:W-:Y:S02]  /*00f0*/  LOP3.LUT R2, R16, 0x1f, R0, 0xf8, !PT ;  /* 0x0000001f10027812 */ /* 0x000fe400078ef800 */
[----:B------:R-:W-:Y:S02]  /*0100*/  LOP3.LUT R3, R3, 0xf00, RZ, 0xc0, !PT ;  /* 0x00000f0003037812 */ /* 0x000fe400078ec0ff */
[----:B------:R-:W-:-:S04]  /*0110*/  LOP3.LUT R2, R19, R2, R8, 0xfe, !PT ;  /* 0x0000000213027212 */ /* 0x000fc800078efe08 */
[----:B------:R-:W-:-:S05]  /*0120*/  LOP3.LUT R9, R2, R3, RZ, 0xfc, !PT ;  /* 0x0000000302097212 */ /* 0x000fca00078efcff */
[----:B-1----:R-:W-:Y:S01]  /*0130*/  IMAD.WIDE.U32 R4, R9, 0x4, R4 ;  /* 0x0000000409047825 */ /* 0x002fe200078e0004 */
[----:B------:R-:W-:-:S04]  /*0140*/  LOP3.LUT R9, R19, 0x1f, R0, 0xf8, !PT ;  /* 0x0000001f13097812 */ /* 0x000fc800078ef800 */
[----:B------:R-:W-:Y:S01]  /*0150*/  LOP3.LUT R9, R9, R8, RZ, 0xfc, !PT ;  /* 0x0000000809097212 */ /* 0x000fe200078efcff */
[----:B--2---:R-:W2:Y:S04]  /*0160*/  LDG.E.CONSTANT R10, desc[UR8][R4.64+0x3800] ;  /* 0x00380008040a7981 */ /* 0x004ea8000c1e9900 */
[----:B----4-:R-:W-:Y:S01]  /*0170*/  IMAD.WIDE.U32 R6, R9, 0x4, R6 ;  /* 0x0000000409067825 */ /* 0x010fe200078e0006 */
[----:B------:R-:W3:Y:S04]  /*0180*/  LDG.E.CONSTANT R8, desc[UR8][R4.64] ;  /* 0x0000000804087981 */ /* 0x000ee8000c1e9900 */
[----:B------:R-:W4:Y:S04]  /*0190*/  LDG.E.CONSTANT R12, desc[UR8][R4.64+0x7000] ;  /* 0x00700008040c7981 */ /* 0x000f28000c1e9900 */
[----:B------:R-:W5:Y:S04]  /*01a0*/  LDG.E.CONSTANT R14, desc[UR8][R4.64+0xa800] ;  /* 0x00a80008040e7981 */ /* 0x000f68000c1e9900 */
[----:B------:R-:W5:Y:S04]  /*01b0*/  LDG.E.CONSTANT R20, desc[UR8][R4.64+0xe000] ;  /* 0x00e0000804147981 */ /* 0x000f68000c1e9900 */
[----:B------:R-:W5:Y:S04]  /*01c0*/  LDG.E.CONSTANT R22, desc[UR8][R4.64+0x11800] ;  /* 0x0118000804167981 */ /* 0x000f68000c1e9900 */
[----:B------:R-:W5:Y:S04]  /*01d0*/  LDG.E.CONSTANT R26, desc[UR8][R4.64+0x15000] ;  /* 0x01500008041a7981 */ /* 0x000f68000c1e9900 */
[----:B------:R-:W5:Y:S04]  /*01e0*/  LDG.E.CONSTANT R28, desc[UR8][R4.64+0x18800] ;  /* 0x01880008041c7981 */ /* 0x000f68000c1e9900 */
[----:B------:R-:W5:Y:S04]  /*01f0*/  LDG.E.CONSTANT R30, desc[UR8][R6.64] ;  /* 0x00000008061e7981 */ /* 0x000f68000c1e9900 */
[----:B------:R-:W5:Y:S04]  /*0200*/  LDG.E.CONSTANT R32, desc[UR8][R6.64+0x400] ;  /* 0x0004000806207981 */ /* 0x000f68000c1e9900 */
[----:B------:R-:W5:Y:S04]  /*0210*/  LDG.E.CONSTANT R34, desc[UR8][R6.64+0x800] ;  /* 0x0008000806227981 */ /* 0x000f68000c1e9900 */
[----:B------:R-:W5:Y:S01]  /*0220*/  LDG.E.CONSTANT R36, desc[UR8][R6.64+0xc00] ;  /* 0x000c000806247981 */ /* 0x000f62000c1e9900 */
[----:B------:R-:W0:Y:S01]  /*0230*/  S2UR UR5, SR_CgaCtaId ;  /* 0x00000000000579c3 */ /* 0x000e220000008800 */
[----:B------:R-:W-:Y:S01]  /*0240*/  UMOV UR4, 0x400 ;  /* 0x0000040000047882 */ /* 0x000fe20000000000 */
[----:B------:R-:W-:Y:S01]  /*0250*/  SHF.L.U32 R25, R0, 0x2, RZ ;  /* 0x0000000200197819 */ /* 0x000fe200000006ff */
[----:B0-----:R-:W-:-:S02]  /*0260*/  ULEA UR6, UR5, UR4, 0x18 ;  /* 0x0000000405067291 */ /* 0x001fc4000f8ec0ff */
[----:B------:R-:W-:-:S04]  /*0270*/  UIADD3 UR4, UPT, UPT, UR4, 0x1000, URZ ;  /* 0x0000100004047890 */ /* 0x000fc8000fffe0ff */
[----:B------:R-:W-:Y:S01]  /*0280*/  ULEA UR4, UR5, UR4, 0x18 ;  /* 0x0000000405047291 */ /* 0x000fe2000f8ec0ff */
[C---:B------:R-:W-:Y:S01]  /*0290*/  SHF.L.U32 R9, R0.reuse, 0x4, RZ ;  /* 0x0000000400097819 */ /* 0x040fe200000006ff */
[----:B------:R-:W0:Y:S01]  /*02a0*/  S2R R18, SR_TID.X ;  /* 0x0000000000127919 */ /* 0x000e220000002100 */
[----:B------:R-:W-:Y:S02]  /*02b0*/  SHF.L.U32 R2, R0, 0x5, RZ ;  /* 0x0000000500027819 */ /* 0x000fe400000006ff */
[----:B------:R-:W-:Y:S02]  /*02c0*/  LOP3.LUT R9, R9, 0x100, RZ, 0xc0, !PT ;  /* 0x0000010009097812 */ /* 0x000fe400078ec0ff */
[----:B------:R-:W-:Y:S02]  /*02d0*/  LOP3.LUT R0, R25, 0x3c, RZ, 0xc0, !PT ;  /* 0x0000003c19007812 */ /* 0x000fe400078ec0ff */
[----:B------:R-:W-:Y:S02]  /*02e0*/  LOP3.LUT R2, R9, 0xc00, R2, 0xf8, !PT ;  /* 0x00000c0009027812 */ /* 0x000fe400078ef802 */
[----:B0-----:R-:W-:Y:S01]  /*02f0*/  LOP3.LUT R27, R18, 0xf, RZ, 0xc0, !PT ;  /* 0x0000000f121b7812 */ /* 0x001fe200078ec0ff */
[----:B--2---:R-:W-:Y:S04]  /*0300*/  STS [R25+UR6+0x200], R10 ;  /* 0x0002000a19007988 */ /* 0x004fe80008000806 */
[----:B---3--:R-:W-:Y:S04]  /*0310*/  STS [R25+UR6], R8 ;  /* 0x0000000819007988 */ /* 0x008fe80008000806 */
[----:B----4-:R-:W-:Y:S04]  /*0320*/  STS [R25+UR6+0x400], R12 ;  /* 0x0004000c19007988 */ /* 0x010fe80008000806 */
[----:B-----5:R-:W-:Y:S04]  /*0330*/  STS [R25+UR6+0x600], R14 ;  /* 0x0006000e19007988 */ /* 0x020fe80008000806 */
[----:B------:R-:W-:Y:S04]  /*0340*/  STS [R25+UR6+0x800], R20 ;  /* 0x0008001419007988 */ /* 0x000fe80008000806 */
[----:B------:R-:W-:Y:S04]  /*0350*/  STS [R25+UR6+0xa00], R22 ;  /* 0x000a001619007988 */ /* 0x000fe80008000806 */
[----:B------:R0:W-:Y:S04]  /*0360*/  STS [R25+UR6+0xc00], R26 ;  /* 0x000c001a19007988 */ /* 0x0001e80008000806 */
[----:B------:R-:W-:Y:S04]  /*0370*/  STS [R25+UR6+0xe00], R28 ;  /* 0x000e001c19007988 */ /* 0x000fe80008000806 */
[----:B------:R-:W-:Y:S04]  /*0380*/  STS [R25+UR4], R30 ;  /* 0x0000001e19007988 */ /* 0x000fe80008000804 */
[----:B------:R-:W-:Y:S04]  /*0390*/  STS [R25+UR4+0x200], R32 ;  /* 0x0002002019007988 */ /* 0x000fe80008000804 */
[----:B------:R-:W-:Y:S04]  /*03a0*/  STS [R25+UR4+0x400], R34 ;  /* 0x0004002219007988 */ /* 0x000fe80008000804 */
[----:B------:R1:W-:Y:S01]  /*03b0*/  STS [R25+UR4+0x600], R36 ;  /* 0x0006002419007988 */ /* 0x0003e20008000804 */
[----:B------:R-:W-:Y:S01]  /*03c0*/  BAR.SYNC.DEFER_BLOCKING 0x0 ;  /* 0x0000000000007b1d */ /* 0x000fe20000010000 */
[----:B0-----:R-:W-:-:S05]  /*03d0*/  SHF.R.U32.HI R26, RZ, 0x5, R18 ;  /* 0x00000005ff1a7819 */ /* 0x001fca0000011612 */
[----:B------:R-:W-:Y:S04]  /*03e0*/  LDS R17, [R0+UR4] ;  /* 0x0000000400117984 */ /* 0x000fe80008000800 */
[----:B------:R-:W0:Y:S04]  /*03f0*/  LDS.128 R4, [R2+UR6] ;  /* 0x0000000602047984 */ /* 0x000e280008000c00 */
[----:B------:R-:W2:Y:S04]  /*0400*/  LDS R24, [R0+UR4+0x80] ;  /* 0x0000800400187984 */ /* 0x000ea80008000800 */
[----:B------:R-:W3:Y:S04]  /*0410*/  LDS.128 R20, [R2+UR6+0x80] ;  /* 0x0000800602147984 */ /* 0x000ee80008000c00 */
[----:B------:R-:W4:Y:S04]  /*0420*/  LDS.128 R8, [R2+UR6+0x200] ;  /* 0x0002000602087984 */ /* 0x000f280008000c00 */
[----:B------:R-:W5:Y:S01]  /*0430*/  LDS.128 R12, [R2+UR6+0x280] ;  /* 0x00028006020c7984 */ /* 0x000f620008000c00 */
[----:B------:R-:W-:-:S03]  /*0440*/  IMAD R26, R26, 0x1c00, R27 ;  /* 0x00001c001a1a7824 */ /* 0x000fc600078e021b */
[----:B------:R-:W5:Y:S02]  /*0450*/  LDS R27, [R0+UR4+0x100] ;  /* 0x00010004001b7984 */ /* 0x000f640008000800 */
[----:B-1----:R-:W-:Y:S02]  /*0460*/  IADD3 R25, PT, PT, R19, R26, R16 ;  /* 0x0000001a13197210 */ /* 0x002fe40007ffe010 */
[----:B------:R-:W1:Y:S01]  /*0470*/  LDS R26, [R0+UR4+0x180] ;  /* 0x00018004001a7984 */ /* 0x000e620008000800 */
[----:B------:R-:W-:-:S03]  /*0480*/  SHF.L.U32 R16, R18, 0x3, RZ ;  /* 0x0000000312107819 */ /* 0x000fc600000006ff */
[----:B------:R-:W-:Y:S01]  /*0490*/  LDS R30, [R0+UR4+0x780] ;  /* 0x00078004001e7984 */ /* 0x000fe20008000800 */
[----:B------:R-:W-:-:S04]  /*04a0*/  LOP3.LUT R16, R16, 0x80, RZ, 0xc0, !PT ;  /* 0x0000008010107812 */ /* 0x000fc800078ec0ff */
[----:B------:R-:W-:Y:S02]  /*04b0*/  IADD3 R3, PT, PT, R16, R25, R3 ;  /* 0x0000001910037210 */ /* 0x000fe40007ffe003 */
[----:B------:R-:W-:Y:S01]  /*04c0*/  LDS R25, [R0+UR4+0x200] ;  /* 0x0002000400197984 */ /* 0x000fe20008000800 */
[----:B0-----:R-:W-:-:S04]  /*04d0*/  FFMA R19, R4, R17, RZ ;  /* 0x0000001104137223 */ /* 0x001fc800000000ff */
[C---:B--2---:R-:W-:Y:S01]  /*04e0*/  FFMA R4, R24.reuse, R5, R19 ;  /* 0x0000000518047223 */ /* 0x044fe20000000013 */
[C---:B---3--:R-:W-:Y:S01]  /*04f0*/  FFMA R5, R17.reuse, R20, RZ ;  /* 0x0000001411057223 */ /* 0x048fe200000000ff */
[C---:B----4-:R-:W-:Y:S01]  /*0500*/  FFMA R8, R17.reuse, R8, RZ ;  /* 0x0000000811087223 */ /* 0x050fe200000000ff */
[----:B-----5:R-:W-:Y:S02]  /*0510*/  FFMA R12, R17, R12, RZ ;  /* 0x0000000c110c7223 */ /* 0x020fe400000000ff */
[----:B------:R-:W0:Y:S01]  /*0520*/  LDS.128 R16, [R2+UR6+0x10] ;  /* 0x0000100602107984 */ /* 0x000e220008000c00 */
[C---:B------:R-:W-:Y:S01]  /*0530*/  FFMA R9, R24.reuse, R9, R8 ;  /* 0x0000000918097223 */ /* 0x040fe20000000008 */
[C---:B------:R-:W-:Y:S01]  /*0540*/  FFMA R5, R24.reuse, R21, R5 ;  /* 0x0000001518057223 */ /* 0x040fe20000000005 */
[----:B------:R-:W-:Y:S01]  /*0550*/  FFMA R13, R24, R13, R12 ;  /* 0x0000000d180d7223 */ /* 0x000fe2000000000c */
[C---:B------:R-:W-:Y:S01]  /*0560*/  FFMA R21, R27.reuse, R6, R4 ;  /* 0x000000061b157223 */ /* 0x040fe20000000004 */
[C---:B------:R-:W-:Y:S01]  /*0570*/  FFMA R10, R27.reuse, R10, R9 ;  /* 0x0000000a1b0a7223 */ /* 0x040fe20000000009 */
[C---:B------:R-:W-:Y:S01]  /*0580*/  FFMA R12, R27.reuse, R22, R5 ;  /* 0x000000161b0c7223 */ /* 0x040fe20000000005 */
[----:B------:R-:W-:Y:S01]  /*0590*/  FFMA R14, R27, R14, R13 ;  /* 0x0000000e1b0e7223 */ /* 0x000fe2000000000d */
[C---:B-1----:R-:W-:Y:S01]  /*05a0*/  FFMA R13, R26.reuse, R7, R21 ;  /* 0x000000071a0d7223 */ /* 0x042fe20000000015 */
[C---:B------:R-:W-:Y:S01]  /*05b0*/  FFMA R27, R26.reuse, R11, R10 ;  /* 0x0000000b1a1b7223 */ /* 0x040fe2000000000a */
[C---:B------:R-:W-:Y:S01]  /*05c0*/  FFMA R12, R26.reuse, R23, R12 ;  /* 0x000000171a0c7223 */ /* 0x040fe2000000000c */
[----:B------:R-:W1:Y:S01]  /*05d0*/  LDS.128 R4, [R2+UR6+0x90] ;  /* 0x0000900602047984 */ /* 0x000e620008000c00 */
[----:B------:R-:W-:-:S03]  /*05e0*/  FFMA R29, R26, R15, R14 ;  /* 0x0000000f1a1d7223 */ /* 0x000fc6000000000e */
[----:B------:R-:W2:Y:S04]  /*05f0*/  LDS.128 R8, [R2+UR6+0x210] ;  /* 0x0002100602087984 */ /* 0x000ea80008000c00 */
[----:B------:R-:W3:Y:S04]  /*0600*/  LDS.128 R20, [R2+UR6+0x290] ;  /* 0x0002900602147984 */ /* 0x000ee80008000c00 */
[----:B------:R-:W4:Y:S04]  /*0610*/  LDS R14, [R0+UR4+0x280] ;  /* 0x00028004000e7984 */ /* 0x000f280008000800 */
[----:B------:R-:W5:Y:S04]  /*0620*/  LDS R15, [R0+UR4+0x300] ;  /* 0x00030004000f7984 */ /* 0x000f680008000800 */
[----:B------:R-:W-:Y:S04]  /*0630*/  LDS R26, [R0+UR4+0x480] ;  /* 0x00048004001a7984 */ /* 0x000fe80008000800 */
[----:B------:R-:W-:Y:S01]  /*0640*/  LDS R24, [R0+UR4+0x580] ;  /* 0x0005800400187984 */ /* 0x000fe20008000800 */
[----:B0-----:R-:W-:-:S03]  /*0650*/  FFMA R13, R16, R25, R13 ;  /* 0x00000019100d7223 */ /* 0x001fc6000000000d */
[----:B------:R-:W0:Y:S01]  /*0660*/  LDS R16, [R0+UR4+0x380] ;  /* 0x0003800400107984 */ /* 0x000e220008000800 */
[C---:B-1----:R-:W-:Y:S01]  /*0670*/  FFMA R4, R25.reuse, R4, R12 ;  /* 0x0000000419047223 */ /* 0x042fe2000000000c */
[C---:B--2---:R-:W-:Y:S02]  /*0680*/  FFMA R8, R25.reuse, R8, R27 ;  /* 0x0000000819087223 */ /* 0x044fe4000000001b */
[----:B------:R-:W-:Y:S01]  /*0690*/  LDS R27, [R0+UR4+0x500] ;  /* 0x00050004001b7984 */ /* 0x000fe20008000800 */
[----:B---3--:R-:W-:Y:S01]  /*06a0*/  FFMA R20, R25, R20, R29 ;  /* 0x0000001419147223 */ /* 0x008fe2000000001d */
[C---:B----4-:R-:W-:Y:S01]  /*06b0*/  FFMA R12, R14.reuse, R17, R13 ;  /* 0x000000110e0c7223 */ /* 0x050fe2000000000d */
[C---:B------:R-:W-:Y:S01]  /*06c0*/  FFMA R5, R14.reuse, R5, R4 ;  /* 0x000000050e057223 */ /* 0x040fe20000000004 */
[C---:B------:R-:W-:Y:S01]  /*06d0*/  FFMA R9, R14.reuse, R9, R8 ;  /* 0x000000090e097223 */ /* 0x040fe20000000008 */
[----:B------:R-:W-:Y:S01]  /*06e0*/  FFMA R21, R14, R21, R20 ;  /* 0x000000150e157223 */ /* 0x000fe20000000014 */
[C---:B-----5:R-:W-:Y:S01]  /*06f0*/  FFMA R25, R15.reuse, R18, R12 ;  /* 0x000000120f197223 */ /* 0x060fe2000000000c */
[C---:B------:R-:W-:Y:S01]  /*0700*/  FFMA R4, R15.reuse, R6, R5 ;  /* 0x000000060f047223 */ /* 0x040fe20000000005 */
[C---:B------:R-:W-:Y:S01]  /*0710*/  FFMA R10, R15.reuse, R10, R9 ;  /* 0x0000000a0f0a7223 */ /* 0x040fe20000000009 */
[----:B------:R-:W-:Y:S01]  /*0720*/  FFMA R22, R15, R22, R21 ;  /* 0x000000160f167223 */ /* 0x000fe20000000015 */
[----:B------:R-:W-:Y:S04]  /*0730*/  LDS R5, [R0+UR4+0x400] ;  /* 0x0004000400057984 */ /* 0x000fe80008000800 */
[----:B------:R-:W1:Y:S01]  /*0740*/  LDS.128 R12, [R2+UR6+0x20] ;  /* 0x00002006020c7984 */ /* 0x000e620008000c00 */
[C---:B0-----:R-:W-:Y:S01]  /*0750*/  FFMA R4, R16.reuse, R7, R4 ;  /* 0x0000000710047223 */ /* 0x041fe20000000004 */
[C---:B------:R-:W-:Y:S01]  /*0760*/  FFMA R25, R16.reuse, R19, R25 ;  /* 0x0000001310197223 */ /* 0x040fe20000000019 */
[C---:B------:R-:W-:Y:S01]  /*0770*/  FFMA R7, R16.reuse, R11, R10 ;  /* 0x0000000b10077223 */ /* 0x040fe2000000000a */
[----:B------:R-:W-:Y:S01]  /*0780*/  FFMA R29, R16, R23, R22 ;  /* 0x00000017101d7223 */ /* 0x000fe20000000016 */
[----:B------:R-:W0:Y:S04]  /*0790*/  LDS.128 R8, [R2+UR6+0x220] ;  /* 0x0002200602087984 */ /* 0x000e280008000c00 */
[----:B------:R-:W2:Y:S04]  /*07a0*/  LDS.128 R16, [R2+UR6+0xa0] ;  /* 0x0000a00602107984 */ /* 0x000ea80008000c00 */
[----:B------:R-:W3:Y:S01]  /*07b0*/  LDS.128 R20, [R2+UR6+0x2a0] ;  /* 0x0002a00602147984 */ /* 0x000ee20008000c00 */
[----:B-1----:R-:W-:-:S04]  /*07c0*/  FFMA R25, R12, R5, R25 ;  /* 0x000000050c197223 */ /* 0x002fc80000000019 */
[----:B------:R-:W-:Y:S02]  /*07d0*/  FFMA R12, R26, R13, R25 ;  /* 0x0000000d1a0c7223 */ /* 0x000fe40000000019 */
[----:B------:R-:W-:Y:S01]  /*07e0*/  LDS R25, [R0+UR4+0x600] ;  /* 0x0006000400197984 */ /* 0x000fe20008000800 */
[C---:B0-----:R-:W-:Y:S01]  /*07f0*/  FFMA R8, R5.reuse, R8, R7 ;  /* 0x0000000805087223 */ /* 0x041fe20000000007 */
[C---:B--2---:R-:W-:Y:S01]  /*0800*/  FFMA R13, R5.reuse, R16, R4 ;  /* 0x00000010050d7223 */ /* 0x044fe20000000004 */
[----:B---3--:R-:W-:-:S03]  /*0810*/  FFMA R20, R5, R20, R29 ;  /* 0x0000001405147223 */ /* 0x008fc6000000001d */
[C---:B------:R-:W-:Y:S01]  /*0820*/  FFMA R13, R26.reuse, R17, R13 ;  /* 0x000000111a0d7223 */ /* 0x040fe2000000000d */
[C---:B------:R-:W-:Y:S01]  /*0830*/  FFMA R9, R26.reuse, R9, R8 ;  /* 0x000000091a097223 */ /* 0x040fe20000000008 */
[----:B------:R-:W0:Y:S01]  /*0840*/  LDS.128 R4, [R2+UR6+0x30] ;  /* 0x0000300602047984 */ /* 0x000e220008000c00 */
[----:B------:R-:W-:Y:S01]  /*0850*/  FFMA R21, R26, R21, R20 ;  /* 0x000000151a157223 */ /* 0x000fe20000000014 */
[C---:B------:R-:W-:Y:S01]  /*0860*/  FFMA R17, R27.reuse, R14, R12 ;  /* 0x0000000e1b117223 */ /* 0x040fe2000000000c */
[C---:B------:R-:W-:Y:S01]  /*0870*/  FFMA R18, R27.reuse, R18, R13 ;  /* 0x000000121b127223 */ /* 0x040fe2000000000d */
[C---:B------:R-:W-:Y:S01]  /*0880*/  FFMA R9, R27.reuse, R10, R9 ;  /* 0x0000000a1b097223 */ /* 0x040fe20000000009 */
[----:B------:R-:W-:Y:S01]  /*0890*/  FFMA R8, R27, R22, R21 ;  /* 0x000000161b087223 */ /* 0x000fe20000000015 */
[C---:B------:R-:W-:Y:S01]  /*08a0*/  FFMA R29, R24.reuse, R15, R17 ;  /* 0x0000000f181d7223 */ /* 0x040fe20000000011 */
[----:B------:R-:W1:Y:S01]  /*08b0*/  LDS R20, [R0+UR4+0x680] ;  /* 0x0006800400147984 */ /* 0x000e620008000800 */
[C---:B------:R-:W-:Y:S01]  /*08c0*/  FFMA R22, R24.reuse, R19, R18 ;  /* 0x0000001318167223 */ /* 0x040fe20000000012 */
[C---:B------:R-:W-:Y:S01]  /*08d0*/  FFMA R27, R24.reuse, R11, R9 ;  /* 0x0000000b181b7223 */ /* 0x040fe20000000009 */
[----:B------:R-:W-:Y:S01]  /*08e0*/  FFMA R24, R24, R23, R8 ;  /* 0x0000001718187223 */ /* 0x000fe20000000008 */
[----:B------:R-:W2:Y:S04]  /*08f0*/  LDS.128 R12, [R2+UR6+0xb0] ;  /* 0x0000b006020c7984 */ /* 0x000ea80008000c00 */
[----:B------:R-:W3:Y:S04]  /*0900*/  LDS.128 R16, [R2+UR6+0x230] ;  /* 0x0002300602107984 */ /* 0x000ee80008000c00 */
[----:B------:R-:W4:Y:S04]  /*0910*/  LDS.128 R8, [R2+UR6+0x2b0] ;  /* 0x0002b00602087984 */ /* 0x000f280008000c00 */
[----:B------:R-:W5:Y:S04]  /*0920*/  LDS R21, [R0+UR4+0x700] ;  /* 0x0007000400157984 */ /* 0x000f680008000800 */
[----:B------:R-:W-:Y:S01]  /*0930*/  LDS R23, [R0+UR4+0x40] ;  /* 0x0000400400177984 */ /* 0x000fe20008000800 */
[----:B0-----:R-:W-:-:S04]  /*0940*/  FFMA R29, R4, R25, R29 ;  /* 0x00000019041d7223 */ /* 0x001fc8000000001d */
[----:B-1----:R-:W-:Y:S01]  /*0950*/  FFMA R4, R20, R5, R29 ;  /* 0x0000000514047223 */ /* 0x002fe2000000001d */
[C---:B--2---:R-:W-:Y:S01]  /*0960*/  FFMA R5, R25.reuse, R12, R22 ;  /* 0x0000000c19057223 */ /* 0x044fe20000000016 */
[C---:B---3--:R-:W-:Y:S01]  /*0970*/  FFMA R16, R25.reuse, R16, R27 ;  /* 0x0000001019107223 */ /* 0x048fe2000000001b */
[----:B----4-:R-:W-:-:S03]  /*0980*/  FFMA R25, R25, R8, R24 ;  /* 0x0000000819197223 */ /* 0x010fc60000000018 */
[C---:B------:R-:W-:Y:S01]  /*0990*/  FFMA R17, R20.reuse, R17, R16 ;  /* 0x0000001114117223 */ /* 0x040fe20000000010 */
[C---:B-----5:R-:W-:Y:S01]  /*09a0*/  FFMA R31, R21.reuse, R6, R4 ;  /* 0x00000006151f7223 */ /* 0x060fe20000000004 */
[C---:B------:R-:W-:Y:S01]  /*09b0*/  FFMA R4, R20.reuse, R13, R5 ;  /* 0x0000000d14047223 */ /* 0x040fe20000000005 */
[----:B------:R-:W-:Y:S01]  /*09c0*/  FFMA R20, R20, R9, R25 ;  /* 0x0000000914147223 */ /* 0x000fe20000000019 */
[C---:B------:R-:W-:Y:S01]  /*09d0*/  FFMA R18, R21.reuse, R18, R17 ;  /* 0x0000001215127223 */ /* 0x040fe20000000011 */
[C---:B------:R-:W-:Y:S01]  /*09e0*/  FFMA R31, R30.reuse, R7, R31 ;  /* 0x000000071e1f7223 */ /* 0x040fe2000000001f */
[C---:B------:R-:W-:Y:S01]  /*09f0*/  FFMA R13, R21.reuse, R14, R4 ;  /* 0x0000000e150d7223 */ /* 0x040fe20000000004 */
[----:B------:R-:W-:Y:S01]  /*0a00*/  FFMA R10, R21, R10, R20 ;  /* 0x0000000a150a7223 */ /* 0x000fe20000000014 */
[----:B------:R-:W0:Y:S01]  /*0a10*/  LDS.128 R4, [R2+UR6+0x40] ;  /* 0x0000400602047984 */ /* 0x000e220008000c00 */
[C---:B------:R-:W-:Y:S01]  /*0a20*/  FFMA R29, R30.reuse, R19, R18 ;  /* 0x000000131e1d7223 */ /* 0x040fe20000000012 */
[C---:B------:R-:W-:Y:S01]  /*0a30*/  FFMA R28, R30.reuse, R15, R13 ;  /* 0x0000000f1e1c7223 */ /* 0x040fe2000000000d */
[----:B------:R-:W-:Y:S01]  /*0a40*/  FFMA R30, R30, R11, R10 ;  /* 0x0000000b1e1e7223 */ /* 0x000fe2000000000a */
[----:B------:R-:W1:Y:S04]  /*0a50*/  LDS R20, [R0+UR4+0xc0] ;  /* 0x0000c00400147984 */ /* 0x000e680008000800 */
[----:B------:R-:W2:Y:S04]  /*0a60*/  LDS.128 R16, [R2+UR6+0xc0] ;  /* 0x0000c00602107984 */ /* 0x000ea80008000c00 */
[----:B------:R-:W3:Y:S04]  /*0a70*/  LDS.128 R8, [R2+UR6+0x240] ;  /* 0x0002400602087984 */ /* 0x000ee80008000c00 */
[----:B------:R-:W4:Y:S04]  /*0a80*/  LDS.128 R12, [R2+UR6+0x2c0] ;  /* 0x0002c006020c7984 */ /* 0x000f280008000c00 */
[----:B------:R-:W5:Y:S01]  /*0a90*/  LDS R25, [R0+UR4+0x140] ;  /* 0x0001400400197984 */ /* 0x000f620008000800 */
[----:B0-----:R-:W-:-:S04]  /*0aa0*/  FFMA R21, R4, R23, RZ ;  /* 0x0000001704157223 */ /* 0x001fc800000000ff */
[C---:B-1----:R-:W-:Y:S01]  /*0ab0*/  FFMA R4, R20.reuse, R5, R21 ;  /* 0x0000000514047223 */ /* 0x042fe20000000015 */
[C---:B--2---:R-:W-:Y:S01]  /*0ac0*/  FFMA R5, R23.reuse, R16, RZ ;  /* 0x0000001017057223 */ /* 0x044fe200000000ff */
[C---:B---3--:R-:W-:Y:S02]  /*0ad0*/  FFMA R16, R23.reuse, R8, RZ ;  /* 0x0000000817107223 */ /* 0x048fe400000000ff */
[----:B------:R-:W0:Y:S01]  /*0ae0*/  LDS R8, [R0+UR4+0x1c0] ;  /* 0x0001c00400087984 */ /* 0x000e220008000800 */
[----:B----4-:R-:W-:Y:S01]  /*0af0*/  FFMA R12, R23, R12, RZ ;  /* 0x0000000c170c7223 */ /* 0x010fe200000000ff */
[C---:B------:R-:W-:Y:S01]  /*0b00*/  FFMA R17, R20.reuse, R17, R5 ;  /* 0x0000001114117223 */ /* 0x040fe20000000005 */
[C---:B------:R-:W-:Y:S02]  /*0b10*/  FFMA R9, R20.reuse, R9, R16 ;  /* 0x0000000914097223 */ /* 0x040fe40000000010 */
[----:B------:R-:W-:Y:S02]  /*0b20*/  FFMA R27, R20, R13, R12 ;  /* 0x0000000d141b7223 */ /* 0x000fe4000000000c */
[----:B------:R-:W-:Y:S04]  /*0b30*/  LDS R13, [R0+UR4+0x240] ;  /* 0x00024004000d7984 */ /* 0x000fe80008000800 */
[----:B------:R-:W1:Y:S01]  /*0b40*/  LDS.128 R20, [R2+UR6+0x50] ;  /* 0x0000500602147984 */ /* 0x000e620008000c00 */
[----:B-----5:R-:W-:-:S03]  /*0b50*/  FFMA R5, R25, R6, R4 ;  /* 0x0000000619057223 */ /* 0x020fc60000000004 */
[----:B------:R-:W2:Y:S01]  /*0b60*/  LDS R12, [R0+UR4+0x2c0] ;  /* 0x0002c004000c7984 */ /* 0x000ea20008000800 */
[----:B------:R-:W-:Y:S01]  /*0b70*/  FFMA R10, R25, R10, R9 ;  /* 0x0000000a190a7223 */ /* 0x000fe20000000009 */
[----:B0-----:R-:W-:-:S04]  /*0b80*/  FFMA R5, R8, R7, R5 ;  /* 0x0000000708057223 */ /* 0x001fc80000000005 */
[----:B-1----:R-:W-:Y:S02]  /*0b90*/  FFMA R9, R20, R13, R5 ;  /* 0x0000000d14097223 */ /* 0x002fe40000000005 */
[----:B------:R-:W0:Y:S01]  /*0ba0*/  LDS.128 R4, [R2+UR6+0x250] ;  /* 0x0002500602047984 */ /* 0x000e220008000c00 */
[C---:B------:R-:W-:Y:S01]  /*0bb0*/  FFMA R14, R25.reuse, R14, R27 ;  /* 0x0000000e190e7223 */ /* 0x040fe2000000001b */
[----:B------:R-:W-:Y:S02]  /*0bc0*/  FFMA R18, R25, R18, R17 ;  /* 0x0000001219127223 */ /* 0x000fe40000000011 */
[----:B------:R-:W1:Y:S01]  /*0bd0*/  LDS.128 R24, [R2+UR6+0xd0] ;  /* 0x0000d00602187984 */ /* 0x000e620008000c00 */
[C---:B------:R-:W-:Y:S01]  /*0be0*/  FFMA R15, R8.reuse, R15, R14 ;  /* 0x0000000f080f7223 */ /* 0x040fe2000000000e */
[C---:B------:R-:W-:Y:S01]  /*0bf0*/  FFMA R18, R8.reuse, R19, R18 ;  /* 0x0000001308127223 */ /* 0x040fe20000000012 */
[----:B------:R-:W-:Y:S01]  /*0c00*/  FFMA R17, R8, R11, R10 ;  /* 0x0000000b08117223 */ /* 0x000fe2000000000a */
[----:B--2---:R-:W-:Y:S01]  /*0c10*/  FFMA R14, R12, R21, R9 ;  /* 0x000000150c0e7223 */ /* 0x004fe20000000009 */
[----:B------:R-:W-:Y:S04]  /*0c20*/  LDS R20, [R0+UR4+0x4c0] ;  /* 0x0004c00400147984 */ /* 0x000fe80008000800 */
[----:B------:R-:W2:Y:S01]  /*0c30*/  LDS.128 R8, [R2+UR6+0x2d0] ;  /* 0x0002d00602087984 */ /* 0x000ea20008000c00 */
[----:B0-----:R-:W-:-:S03]  /*0c40*/  FFMA R16, R13, R4, R17 ;  /* 0x000000040d107223 */ /* 0x001fc60000000011 */
[----:B------:R-:W0:Y:S04]  /*0c50*/  LDS R17, [R0+UR4+0x340] ;  /* 0x0003400400117984 */ /* 0x000e280008000800 */
[----:B------:R-:W3:Y:S01]  /*0c60*/  LDS R4, [R0+UR4+0x3c0] ;  /* 0x0003c00400047984 */ /* 0x000ee20008000800 */
[C---:B-1----:R-:W-:Y:S01]  /*0c70*/  FFMA R19, R13.reuse, R24, R18 ;  /* 0x000000180d137223 */ /* 0x042fe20000000012 */
[C---:B------:R-:W-:Y:S01]  /*0c80*/  FFMA R21, R12.reuse, R5, R16 ;  /* 0x000000050c157223 */ /* 0x040fe20000000010 */
[----:B--2---:R-:W-:Y:S02]  /*0c90*/  FFMA R15, R13, R8, R15 ;  /* 0x000000080d0f7223 */ /* 0x004fe4000000000f */
[C---:B------:R-:W-:Y:S02]  /*0ca0*/  FFMA R13, R12.reuse, R25, R19 ;  /* 0x000000190c0d7223 */ /* 0x040fe40000000013 */
[----:B------:R-:W1:Y:S01]  /*0cb0*/  LDC.64 R24, c[0x0][0x380] ;  /* 0x0000e000ff187b82 */ /* 0x000e620000000a00 */
[----:B------:R-:W-:Y:S01]  /*0cc0*/  FFMA R8, R12, R9, R15 ;  /* 0x000000090c087223 */ /* 0x000fe2000000000f */
[C---:B0-----:R-:W-:Y:S01]  /*0cd0*/  FFMA R19, R17.reuse, R22, R14 ;  /* 0x0000001611137223 */ /* 0x041fe2000000000e */
[C---:B------:R-:W-:Y:S01]  /*0ce0*/  FFMA R5, R17.reuse, R26, R13 ;  /* 0x0000001a11057223 */ /* 0x040fe2000000000d */
[C---:B------:R-:W-:Y:S01]  /*0cf0*/  FFMA R6, R17.reuse, R6, R21 ;  /* 0x0000000611067223 */ /* 0x040fe20000000015 */
[----:B------:R-:W-:Y:S04]  /*0d00*/  LDS.128 R12, [R2+UR6+0x60] ;  /* 0x00006006020c7984 */ /* 0x000fe80008000c00 */
[----:B------:R-:W0:Y:S01]  /*0d10*/  LDS R21, [R0+UR4+0x440] ;  /* 0x0004400400157984 */ /* 0x000e220008000800 */
[----:B------:R-:W-:Y:S01]  /*0d20*/  FFMA R10, R17, R10, R8 ;  /* 0x0000000a110a7223 */ /* 0x000fe20000000008 */
[----:B---3--:R-:W-:-:S02]  /*0d30*/  FFMA R23, R4, R23, R19 ;  /* 0x0000001704177223 */ /* 0x008fc40000000013 */
[----:B------:R-:W2:Y:S01]  /*0d40*/  LDS.128 R16, [R2+UR6+0xe0] ;  /* 0x0000e00602107984 */ /* 0x000ea20008000c00 */
[----:B-1----:R-:W-:-:S04]  /*0d50*/  IMAD.WIDE.U32 R24, R3, 0x4, R24 ;  /* 0x0000000403187825 */ /* 0x002fc800078e0018 */
[C---:B------:R-:W-:Y:S01]  /*0d60*/  FFMA R8, R4.reuse, R27, R5 ;  /* 0x0000001b04087223 */ /* 0x040fe20000000005 */
[----:B------:R-:W-:Y:S01]  /*0d70*/  FFMA R3, R4, R7, R6 ;  /* 0x0000000704037223 */ /* 0x000fe20000000006 */
[----:B------:R-:W-:Y:S01]  /*0d80*/  LDS R27, [R0+UR4+0x540] ;  /* 0x00054004001b7984 */ /* 0x000fe20008000800 */
[----:B0-----:R-:W-:Y:S01]  /*0d90*/  FFMA R9, R12, R21, R23 ;  /* 0x000000150c097223 */ /* 0x001fe20000000017 */
[----:B------:R-:W-:Y:S02]  /*0da0*/  FFMA R23, R4, R11, R10 ;  /* 0x0000000b04177223 */ /* 0x000fe4000000000a */
[----:B------:R-:W0:Y:S01]  /*0db0*/  LDS.128 R4, [R2+UR6+0x260] ;  /* 0x0002600602047984 */ /* 0x000e220008000c00 */
[C---:B------:R-:W-:Y:S01]  /*0dc0*/  FFMA R13, R20.reuse, R13, R9 ;  /* 0x0000000d140d7223 */ /* 0x040fe20000000009 */
[C---:B--2---:R-:W-:Y:S02]  /*0dd0*/  FFMA R33, R21.reuse, R16, R8 ;  /* 0x0000001015217223 */ /* 0x044fe40000000008 */
[----:B------:R-:W1:Y:S02]  /*0de0*/  LDS.128 R8, [R2+UR6+0x2e0] ;  /* 0x0002e00602087984 */ /* 0x000e640008000c00 */
[----:B------:R-:W-:Y:S01]  /*0df0*/  FFMA R17, R20, R17, R33 ;  /* 0x0000001114117223 */ /* 0x000fe20000000021 */
[----:B0-----:R-:W-:-:S02]  /*0e00*/  FFMA R12, R21, R4, R3 ;  /* 0x00000004150c7223 */ /* 0x001fc40000000003 */
[----:B------:R-:W0:Y:S01]  /*0e10*/  LDS R4, [R0+UR4+0x5c0] ;  /* 0x0005c00400047984 */ /* 0x000e220008000800 */
[----:B-1----:R-:W-:Y:S01]  /*0e20*/  FFMA R8, R21, R8, R23 ;  /* 0x0000000815087223 */ /* 0x002fe20000000017 */
[C---:B------:R-:W-:Y:S02]  /*0e30*/  FFMA R5, R20.reuse, R5, R12 ;  /* 0x0000000514057223 */ /* 0x040fe4000000000c */
[----:B------:R-:W-:Y:S01]  /*0e40*/  LDS R3, [R0+UR4+0x640] ;  /* 0x0006400400037984 */ /* 0x000fe20008000800 */
[----:B------:R-:W-:-:S03]  /*0e50*/  FFMA R9, R20, R9, R8 ;  /* 0x0000000914097223 */ /* 0x000fc60000000008 */
[----:B------:R-:W1:Y:S01]  /*0e60*/  LDS.128 R20, [R2+UR6+0x70] ;  /* 0x0000700602147984 */ /* 0x000e620008000c00 */
[C---:B------:R-:W-:Y:S01]  /*0e70*/  FFMA R13, R27.reuse, R14, R13 ;  /* 0x0000000e1b0d7223 */ /* 0x040fe2000000000d */
[C---:B------:R-:W-:Y:S01]  /*0e80*/  FFMA R16, R27.reuse, R18, R17 ;  /* 0x000000121b107223 */ /* 0x040fe20000000011 */
[C---:B------:R-:W-:Y:S01]  /*0e90*/  FFMA R6, R27.reuse, R6, R5 ;  /* 0x000000061b067223 */ /* 0x040fe20000000005 */
[----:B------:R-:W-:Y:S01]  /*0ea0*/  FFMA R10, R27, R10, R9 ;  /* 0x0000000a1b0a7223 */ /* 0x000fe20000000009 */
[----:B------:R-:W-:Y:S04]  /*0eb0*/  LDS R18, [R0+UR4+0x6c0] ;  /* 0x0006c00400127984 */ /* 0x000fe80008000800 */
[----:B------:R1:W-:Y:S01]  /*0ec0*/  STG.E desc[UR8][R24.64+0x3800], R29 ;  /* 0x0038001d18007986 */ /* 0x0003e2000c101908 */
[C---:B0-----:R-:W-:Y:S01]  /*0ed0*/  FFMA R16, R4.reuse, R19, R16 ;  /* 0x0000001304107223 */ /* 0x041fe20000000010 */
[C---:B------:R-:W-:Y:S01]  /*0ee0*/  FFMA R17, R4.reuse, R15, R13 ;  /* 0x0000000f04117223 */ /* 0x040fe2000000000d */
[C---:B------:R-:W-:Y:S01]  /*0ef0*/  FFMA R19, R4.reuse, R7, R6 ;  /* 0x0000000704137223 */ /* 0x040fe20000000006 */
[----:B------:R-:W-:Y:S01]  /*0f00*/  FFMA R27, R4, R11, R10 ;  /* 0x0000000b041b7223 */ /* 0x000fe2000000000a */
[----:B------:R-:W0:Y:S04]  /*0f10*/  LDS.128 R12, [R2+UR6+0x2f0] ;  /* 0x0002f006020c7984 */ /* 0x000e280008000c00 */
[----:B------:R-:W2:Y:S04]  /*0f20*/  LDS.128 R4, [R2+UR6+0xf0] ;  /* 0x0000f00602047984 */ /* 0x000ea80008000c00 */
[----:B------:R-:W3:Y:S01]  /*0f30*/  LDS.128 R8, [R2+UR6+0x270] ;  /* 0x0002700602087984 */ /* 0x000ee20008000c00 */
[----:B-1----:R-:W-:-:S03]  /*0f40*/  FFMA R29, R20, R3, R17 ;  /* 0x00000003141d7223 */ /* 0x002fc60000000011 */
[----:B------:R-:W1:Y:S04]  /*0f50*/  LDS R17, [R0+UR4+0x740] ;  /* 0x0007400400117984 */ /* 0x000e680008000800 */
[----:B------:R-:W4:Y:S04]  /*0f60*/  LDS R20, [R0+UR4+0x7c0] ;  /* 0x0007c00400147984 */ /* 0x000f280008000800 */
[----:B------:R-:W-:Y:S01]  /*0f70*/  STG.E desc[UR8][R24.64], R31 ;  /* 0x0000001f18007986 */ /* 0x000fe2000c101908 */
[C---:B0-----:R-:W-:Y:S01]  /*0f80*/  FFMA R12, R3.reuse, R12, R27 ;  /* 0x0000000c030c7223 */ /* 0x041fe2000000001b */
[C---:B--2---:R-:W-:Y:S01]  /*0f90*/  FFMA R4, R3.reuse, R4, R16 ;  /* 0x0000000403047223 */ /* 0x044fe20000000010 */
[----:B---3--:R-:W-:Y:S01]  /*0fa0*/  FFMA R8, R3, R8, R19 ;  /* 0x0000000803087223 */ /* 0x008fe20000000013 */
[----:B------:R-:W-:-:S02]  /*0fb0*/  FFMA R16, R18, R21, R29 ;  /* 0x0000001512107223 */ /* 0x000fc4000000001d */
[C---:B------:R-:W-:Y:S01]  /*0fc0*/  FFMA R5, R18.reuse, R5, R4 ;  /* 0x0000000512057223 */ /* 0x040fe20000000004 */
[C---:B------:R-:W-:Y:S01]  /*0fd0*/  FFMA R13, R18.reuse, R13, R12 ;  /* 0x0000000d120d7223 */ /* 0x040fe2000000000c */
[----:B------:R-:W-:Y:S01]  /*0fe0*/  FFMA R9, R18, R9, R8 ;  /* 0x0000000912097223 */ /* 0x000fe20000000008 */
[C---:B-1----:R-:W-:Y:S01]  /*0ff0*/  FFMA R3, R17.reuse, R22, R16 ;  /* 0x0000001611037223 */ /* 0x042fe20000000010 */
[C---:B------:R-:W-:Y:S01]  /*1000*/  FFMA R6, R17.reuse, R6, R5 ;  /* 0x0000000611067223 */ /* 0x040fe20000000005 */
[C---:B------:R-:W-:Y:S01]  /*1010*/  FFMA R14, R17.reuse, R14, R13 ;  /* 0x0000000e110e7223 */ /* 0x040fe2000000000d */
[----:B------:R-:W-:Y:S01]  /*1020*/  FFMA R10, R17, R10, R9 ;  /* 0x0000000a110a7223 */ /* 0x000fe20000000009 */
[C---:B----4-:R-:W-:Y:S01]  /*1030*/  FFMA R3, R20.reuse, R23, R3 ;  /* 0x0000001714037223 */ /* 0x050fe20000000003 */
[C---:B------:R-:W-:Y:S01]  /*1040*/  FFMA R7, R20.reuse, R7, R6 ;  /* 0x0000000714077223 */ /* 0x040fe20000000006 */
[C---:B------:R-:W-:Y:S01]  /*1050*/  FFMA R15, R20.reuse, R15, R14 ;  /* 0x0000000f140f7223 */ /* 0x040fe2000000000e */
[----:B------:R-:W-:Y:S01]  /*1060*/  FFMA R11, R20, R11, R10 ;  /* 0x0000000b140b7223 */ /* 0x000fe2000000000a */
[----:B------:R-:W-:Y:S04]  /*1070*/  STG.E desc[UR8][R24.64+0x100], R28 ;  /* 0x0001001c18007986 */ /* 0x000fe8000c101908 */
[----:B------:R-:W-:Y:S04]  /*1080*/  STG.E desc[UR8][R24.64+0x3900], R30 ;  /* 0x0039001e18007986 */ /* 0x000fe8000c101908 */
[----:B------:R-:W-:Y:S04]  /*1090*/  STG.E desc[UR8][R24.64+0x40], R3 ;  /* 0x0000400318007986 */ /* 0x000fe8000c101908 */
[----:B------:R-:W-:Y:S04]  /*10a0*/  STG.E desc[UR8][R24.64+0x140], R7 ;  /* 0x0001400718007986 */ /* 0x000fe8000c101908 */
[----:B------:R-:W-:Y:S04]  /*10b0*/  STG.E desc[UR8][R24.64+0x3840], R11 ;  /* 0x0038400b18007986 */ /* 0x000fe8000c101908 */
[----:B------:R-:W-:Y:S01]  /*10c0*/  STG.E desc[UR8][R24.64+0x3940], R15 ;  /* 0x0039400f18007986 */ /* 0x000fe2000c101908 */
[----:B------:R-:W-:Y:S05]  /*10d0*/  EXIT ;  /* 0x000000000000794d */ /* 0x000fea0003800000 */
.L_x_0:
[----:B------:R-:W-:-:S00]  /*10e0*/  BRA `(.L_x_0) ;  /* 0xfffffffc00fc7947 */ /* 0x000fc0000383ffff */
[----:B------:R-:W-:-:S00]  /*10f0*/  NOP ;  /* 0x0000000000007918 */ /* 0x000fc00000000000 */
        /* <DEDUP_REMOVED lines=8> */
.L_x_1:


//--------------------- .nv.shared.main_kernel    --------------------------
	.section	.nv.shared.main_kernel,"aw",@nobits
	.sectionflags	@""
	.align	4
.nv.shared.main_kernel:
	.zero		7168


//--------------------- .nv.shared.reserved.0     --------------------------
	.section	.nv.shared.reserved.0,"aw",@nobits
	.weak		__nv_reservedSMEM_offset_0_alias
	.size		__nv_reservedSMEM_offset_0_alias, 0, 64
	.other		__nv_reservedSMEM_offset_0_alias,@"STO_CUDA_RESERVED_SHARED STV_DEFAULT"
__nv_reservedSMEM_offset_0_alias:
	.zero		0
	.zero		64


//--------------------- .nv.constant0.main_kernel --------------------------
	.section	.nv.constant0.main_kernel,"a",@progbits
	.sectionflags	@""
	.align	4
.nv.constant0.main_kernel:
	.zero		920


//--------------------- SYMBOLS --------------------------

	.type		.nv.reservedSmem.offset0,@object
	.size		.nv.reservedSmem.offset0,0x4
	.type		.nv.reservedSmem.cap,@object
	.size		.nv.reservedSmem.cap,0x4
